//
// Generated by NVIDIA NVVM Compiler
//
// Compiler Build ID: CL-36424714
// Cuda compilation tools, release 13.0, V13.0.88
// Based on NVVM 20.0.0
//

.version 9.0
.target sm_100
.address_size 64

	// .globl	_Z1kIiEvPVT_S2_ii

.visible .entry _Z1kIiEvPVT_S2_ii(
	.param .u64 .ptr .align 1 _Z1kIiEvPVT_S2_ii_param_0,
	.param .u64 .ptr .align 1 _Z1kIiEvPVT_S2_ii_param_1,
	.param .u32 _Z1kIiEvPVT_S2_ii_param_2,
	.param .u32 _Z1kIiEvPVT_S2_ii_param_3
)
{
	.reg .pred 	%p<8>;
	.reg .b32 	%r<22>;
	.reg .b64 	%rd<11>;

	ld.param.u64 	%rd3, [_Z1kIiEvPVT_S2_ii_param_0];
	ld.param.u64 	%rd4, [_Z1kIiEvPVT_S2_ii_param_1];
	ld.param.u32 	%r9, [_Z1kIiEvPVT_S2_ii_param_2];
	ld.param.u32 	%r10, [_Z1kIiEvPVT_S2_ii_param_3];
	cvta.to.global.u64 	%rd1, %rd3;
	cvta.to.global.u64 	%rd2, %rd4;
	setp.lt.s32 	%p1, %r9, 1;
	@%p1 bra 	$L__BB0_8;
	mov.u32 	%r12, %tid.x;
	mov.u32 	%r13, %ntid.x;
	mov.u32 	%r14, %ctaid.x;
	mad.lo.s32 	%r1, %r13, %r14, %r12;
	mov.u32 	%r15, %nctaid.x;
	mul.lo.s32 	%r2, %r15, %r13;
	mov.b32 	%r19, 0;
$L__BB0_2:
	setp.ge.s32 	%p2, %r1, %r10;
	@%p2 bra 	$L__BB0_7;
	and.b32  	%r16, %r19, 1;
	setp.eq.b32 	%p3, %r16, 1;
	not.pred 	%p4, %p3;
	mov.u32 	%r21, %r1;
	@%p4 bra 	$L__BB0_4;
	bra.uni 	$L__BB0_6;
$L__BB0_4:
	mov.u32 	%r20, %r1;
$L__BB0_5:
	mul.wide.s32 	%rd8, %r20, 4;
	add.s64 	%rd9, %rd1, %rd8;
	ld.volatile.global.u32 	%r18, [%rd9];
	add.s64 	%rd10, %rd2, %rd8;
	st.volatile.global.u32 	[%rd10], %r18;
	add.s32 	%r20, %r20, %r2;
	setp.lt.s32 	%p6, %r20, %r10;
	@%p6 bra 	$L__BB0_5;
	bra.uni 	$L__BB0_7;
$L__BB0_6:
	mul.wide.s32 	%rd5, %r21, 4;
	add.s64 	%rd6, %rd2, %rd5;
	ld.volatile.global.u32 	%r17, [%rd6];
	add.s64 	%rd7, %rd1, %rd5;
	st.volatile.global.u32 	[%rd7], %r17;
	add.s32 	%r21, %r21, %r2;
	setp.lt.s32 	%p5, %r21, %r10;
	@%p5 bra 	$L__BB0_6;
$L__BB0_7:
	add.s32 	%r19, %r19, 1;
	setp.ne.s32 	%p7, %r19, %r9;
	@%p7 bra 	$L__BB0_2;
$L__BB0_8:
	ret;

}


// ===== COMPILED SASS (sm_100) =====

	.target	sm_100

	.elftype	@"ET_EXEC"


//--------------------- .note.nv.tkinfo           --------------------------
	.section	.note.nv.tkinfo,"",@"SHT_NOTE"
	.sectionflags	@"SHF_NOTE_NV_TKINFO"
	.tkinfo
        /*0018*/ 	.word	0x00000002
        /*0030*/ 	.string	""
        /*0030*/ 	.string	"ptxas"
        /*0030*/ 	.string	"Cuda compilation tools, release 13.0, V13.0.88"
        /*0030*/ 	.string	"Build cuda_13.0.r13.0/compiler.36424714_0"
        /*0030*/ 	.string	"-arch sm_100 -m 64 "



//--------------------- .note.nv.cuinfo           --------------------------
	.section	.note.nv.cuinfo,"",@"SHT_NOTE"
	.sectionflags	@"SHF_NOTE_NV_CUINFO"
        /*0018*/ 	.short	0x0002
        /*001a*/ 	.short	0x0064
        /*001c*/ 	.short	0x0082
	.zero		2


//--------------------- .nv.info                  --------------------------
	.section	.nv.info,"",@"SHT_CUDA_INFO"
	.align	4


	//----- nvinfo : EIATTR_REGCOUNT
	.align		4
        /*0000*/ 	.byte	0x04, 0x2f
        /*0002*/ 	.short	(.L_1 - .L_0)
	.align		4
.L_0:
        /*0004*/ 	.word	index@(_Z1kIiEvPVT_S2_ii)
        /*0008*/ 	.word	0x0000000e


	//----- nvinfo : EIATTR_FRAME_SIZE
	.align		4
.L_1:
        /*000c*/ 	.byte	0x04, 0x11
        /*000e*/ 	.short	(.L_3 - .L_2)
	.align		4
.L_2:
        /*0010*/ 	.word	index@(_Z1kIiEvPVT_S2_ii)
        /*0014*/ 	.word	0x00000000


	//----- nvinfo : EIATTR_MIN_STACK_SIZE
	.align		4
.L_3:
        /*0018*/ 	.byte	0x04, 0x12
        /*001a*/ 	.short	(.L_5 - .L_4)
	.align		4
.L_4:
        /*001c*/ 	.word	index@(_Z1kIiEvPVT_S2_ii)
        /*0020*/ 	.word	0x00000000
.L_5:


//--------------------- .nv.compat                --------------------------
	.section	.nv.compat,"",@"SHT_CUDA_COMPAT_INFO"
	.align	4
        /*0000*/ 	.byte	0x02, 0x09, 0x00, 0x00, 0x02, 0x02, 0x01, 0x00, 0x02, 0x05, 0x05, 0x00, 0x03, 0x07, 0x01, 0x01
        /*0010*/ 	.byte	0x02, 0x03, 0x00, 0x00, 0x02, 0x06, 0x01, 0x00, 0x04, 0x0b, 0x08, 0x00, 0x09, 0x00, 0x00, 0x00
        /*0020*/ 	.byte	0x00, 0x00, 0x00, 0x00


//--------------------- .nv.info._Z1kIiEvPVT_S2_ii --------------------------
	.section	.nv.info._Z1kIiEvPVT_S2_ii,"",@"SHT_CUDA_INFO"
	.sectionflags	@""
	.align	4


	//----- nvinfo : EIATTR_CUDA_API_VERSION
	.align		4
        /*0000*/ 	.byte	0x04, 0x37
        /*0002*/ 	.short	(.L_7 - .L_6)
.L_6:
        /*0004*/ 	.word	0x00000082


	//----- nvinfo : EIATTR_KPARAM_INFO
	.align		4
.L_7:
        /*0008*/ 	.byte	0x04, 0x17
        /*000a*/ 	.short	(.L_9 - .L_8)
.L_8:
        /*000c*/ 	.word	0x00000000
        /*0010*/ 	.short	0x0003
        /*0012*/ 	.short	0x0014
        /*0014*/ 	.byte	0x00, 0xf0, 0x11, 0x00


	//----- nvinfo : EIATTR_KPARAM_INFO
	.align		4
.L_9:
        /*0018*/ 	.byte	0x04, 0x17
        /*001a*/ 	.short	(.L_11 - .L_10)
.L_10:
        /*001c*/ 	.word	0x00000000
        /*0020*/ 	.short	0x0002
        /*0022*/ 	.short	0x0010
        /*0024*/ 	.byte	0x00, 0xf0, 0x11, 0x00


	//----- nvinfo : EIATTR_KPARAM_INFO
	.align		4
.L_11:
        /*0028*/ 	.byte	0x04, 0x17
        /*002a*/ 	.short	(.L_13 - .L_12)
.L_12:
        /*002c*/ 	.word	0x00000000
        /*0030*/ 	.short	0x0001
        /*0032*/ 	.short	0x0008
        /*0034*/ 	.byte	0x00, 0xf5, 0x21, 0x00


	//----- nvinfo : EIATTR_KPARAM_INFO
	.align		4
.L_13:
        /*0038*/ 	.byte	0x04, 0x17
        /*003a*/ 	.short	(.L_15 - .L_14)
.L_14:
        /*003c*/ 	.word	0x00000000
        /*0040*/ 	.short	0x0000
        /*0042*/ 	.short	0x0000
        /*0044*/ 	.byte	0x00, 0xf5, 0x21, 0x00


	//----- nvinfo : EIATTR_SPARSE_MMA_MASK
	.align		4
.L_15:
        /*0048*/ 	.byte	0x03, 0x50
        /*004a*/ 	.short	0x0000


	//----- nvinfo : EIATTR_MAXREG_COUNT
	.align		4
        /*004c*/ 	.byte	0x03, 0x1b
        /*004e*/ 	.short	0x00ff


	//----- nvinfo : EIATTR_MERCURY_ISA_VERSION
	.align		4
        /*0050*/ 	.byte	0x03, 0x5f
        /*0052*/ 	.short	0x0101


	//----- nvinfo : EIATTR_VRC_CTA_INIT_COUNT
	.align		4
        /*0054*/ 	.byte	0x02, 0x4a
	.zero		1
	.zero		1


	//----- nvinfo : EIATTR_EXIT_INSTR_OFFSETS
	.align		4
        /*0058*/ 	.byte	0x04, 0x1c
        /*005a*/ 	.short	(.L_17 - .L_16)


	//   ....[0]....
.L_16:
        /*005c*/ 	.word	0x00000030


	//   ....[1]....
        /*0060*/ 	.word	0x000002f0


	//----- nvinfo : EIATTR_CRS_STACK_SIZE
	.align		4
.L_17:
        /*0064*/ 	.byte	0x04, 0x1e
        /*0066*/ 	.short	(.L_19 - .L_18)
.L_18:
        /*0068*/ 	.word	0x00000000


	//----- nvinfo : EIATTR_CBANK_PARAM_SIZE
	.align		4
.L_19:
        /*006c*/ 	.byte	0x03, 0x19
        /*006e*/ 	.short	0x0018


	//----- nvinfo : EIATTR_PARAM_CBANK
	.align		4
        /*0070*/ 	.byte	0x04, 0x0a
        /*0072*/ 	.short	(.L_21 - .L_20)
	.align		4
.L_20:
        /*0074*/ 	.word	index@(.nv.constant0._Z1kIiEvPVT_S2_ii)
        /*0078*/ 	.short	0x0380
        /*007a*/ 	.short	0x0018


	//----- nvinfo : EIATTR_SW_WAR
	.align		4
.L_21:
        /*007c*/ 	.byte	0x04, 0x36
        /*007e*/ 	.short	(.L_23 - .L_22)
.L_22:
        /*0080*/ 	.word	0x00000008
.L_23:


//--------------------- .nv.callgraph             --------------------------
	.section	.nv.callgraph,"",@"SHT_CUDA_CALLGRAPH"
	.align	4
	.sectionentsize	8
	.align		4
        /*0000*/ 	.word	0x00000000
	.align		4
        /*0004*/ 	.word	0xffffffff
	.align		4
        /*0008*/ 	.word	0x00000000
	.align		4
        /*000c*/ 	.word	0xfffffffe
	.align		4
        /*0010*/ 	.word	0x00000000
	.align		4
        /*0014*/ 	.word	0xfffffffd
	.align		4
        /*0018*/ 	.word	0x00000000
	.align		4
        /*001c*/ 	.word	0xfffffffc


//--------------------- .text._Z1kIiEvPVT_S2_ii   --------------------------
	.section	.text._Z1kIiEvPVT_S2_ii,"ax",@progbits
	.align	128
        .global         _Z1kIiEvPVT_S2_ii
        .type           _Z1kIiEvPVT_S2_ii,@function
        .size           _Z1kIiEvPVT_S2_ii,(.L_x_8 - _Z1kIiEvPVT_S2_ii)
        .other          _Z1kIiEvPVT_S2_ii,@"STO_CUDA_ENTRY STV_DEFAULT"
_Z1kIiEvPVT_S2_ii:
.text._Z1kIiEvPVT_S2_ii:
[----:B------:R-:W-:Y:S08]  /*0000*/  LDC R1, c[0x0][0x37c] ;  /* 0x0000df00ff017b82 */ /* 0x000ff00000000800 */
[----:B------:R-:W0:Y:S02]  /*0010*/  LDC R0, c[0x0][0x390] ;  /* 0x0000e400ff007b82 */ /* 0x000e240000000800 */
[----:B0-----:R-:W-:-:S13]  /*0020*/  ISETP.GE.AND P0, PT, R0, 0x1, PT ;  /* 0x000000010000780c */ /* 0x001fda0003f06270 */
[----:B------:R-:W-:Y:S05]  /*0030*/  @!P0 EXIT ;  /* 0x000000000000894d */ /* 0x000fea0003800000 */
[----:B------:R-:W0:Y:S01]  /*0040*/  S2R R0, SR_TID.X ;  /* 0x0000000000007919 */ /* 0x000e220000002100 */
[----:B------:R-:W1:Y:S01]  /*0050*/  LDCU UR4, c[0x0][0x360] ;  /* 0x00006c00ff0477ac */ /* 0x000e620008000800 */
[----:B------:R-:W0:Y:S01]  /*0060*/  S2R R3, SR_CTAID.X ;  /* 0x0000000000037919 */ /* 0x000e220000002500 */
[----:B------:R-:W1:Y:S01]  /*0070*/  LDCU UR5, c[0x0][0x370] ;  /* 0x00006e00ff0577ac */ /* 0x000e620008000800 */
[----:B------:R-:W2:Y:S01]  /*0080*/  LDCU.64 UR8, c[0x0][0x358] ;  /* 0x00006b00ff0877ac */ /* 0x000ea20008000a00 */
[----:B-1----:R-:W-:Y:S02]  /*0090*/  UIMAD UR5, UR4, UR5, URZ ;  /* 0x00000005040572a4 */ /* 0x002fe4000f8e02ff */
[----:B0-----:R-:W-:Y:S01]  /*00a0*/  IMAD R0, R3, UR4, R0 ;  /* 0x0000000403007c24 */ /* 0x001fe2000f8e0200 */
[----:B--2---:R-:W-:-:S09]  /*00b0*/  UMOV UR4, URZ ;  /* 0x000000ff00047c82 */ /* 0x004fd20008000000 */
.L_x_6:
[----:B------:R-:W0:Y:S01]  /*00c0*/  LDCU UR7, c[0x0][0x394] ;  /* 0x00007280ff0777ac */ /* 0x000e220008000800 */
[----:B------:R-:W-:Y:S01]  /*00d0*/  BSSY.RECONVERGENT B0, `(.L_x_0) ;  /* 0x000001d000007945 */ /* 0x000fe20003800200 */
[----:B0-----:R-:W-:-:S13]  /*00e0*/  ISETP.GE.AND P0, PT, R0, UR7, PT ;  /* 0x0000000700007c0c */ /* 0x001fda000bf06270 */
[----:B--2---:R-:W-:Y:S05]  /*00f0*/  @P0 BRA `(.L_x_1) ;  /* 0x0000000000680947 */ /* 0x004fea0003800000 */
[----:B------:R-:W-:-:S04]  /*0100*/  ULOP3.LUT UR6, UR4, 0x1, URZ, 0xc0, !UPT ;  /* 0x0000000104067892 */ /* 0x000fc8000f8ec0ff */
[----:B------:R-:W-:-:S09]  /*0110*/  UISETP.NE.U32.AND UP0, UPT, UR6, 0x1, UPT ;  /* 0x000000010600788c */ /* 0x000fd2000bf05070 */
[----:B------:R-:W-:Y:S05]  /*0120*/  BRA.U UP0, `(.L_x_2) ;  /* 0x0000000100347547 */ /* 0x000fea000b800000 */
[----:B------:R-:W0:Y:S01]  /*0130*/  LDC.64 R8, c[0x0][0x380] ;  /* 0x0000e000ff087b82 */ /* 0x000e220000000a00 */
[----:B------:R-:W-:Y:S01]  /*0140*/  BSSY.RECONVERGENT B1, `(.L_x_3) ;  /* 0x000000a000017945 */ /* 0x000fe20003800200 */
[----:B------:R-:W-:-:S06]  /*0150*/  MOV R11, R0 ;  /* 0x00000000000b7202 */ /* 0x000fcc0000000f00 */
[----:B------:R-:W1:Y:S02]  /*0160*/  LDC.64 R6, c[0x0][0x388] ;  /* 0x0000e200ff067b82 */ /* 0x000e640000000a00 */
.L_x_4:
[----:B-12---:R-:W-:-:S06]  /*0170*/  IMAD.WIDE R2, R11, 0x4, R6 ;  /* 0x000000040b027825 */ /* 0x006fcc00078e0206 */
[----:B------:R-:W2:Y:S01]  /*0180*/  LDG.E.STRONG.SYS R3, desc[UR8][R2.64] ;  /* 0x0000000802037981 */ /* 0x000ea2000c1f5900 */
[C---:B0-----:R-:W-:Y:S01]  /*0190*/  IMAD.WIDE R4, R11.reuse, 0x4, R8 ;  /* 0x000000040b047825 */ /* 0x041fe200078e0208 */
[----:B------:R-:W-:-:S04]  /*01a0*/  IADD3 R11, PT, PT, R11, UR5, RZ ;  /* 0x000000050b0b7c10 */ /* 0x000fc8000fffe0ff */
[----:B------:R-:W-:Y:S01]  /*01b0*/  ISETP.GE.AND P0, PT, R11, UR7, PT ;  /* 0x000000070b007c0c */ /* 0x000fe2000bf06270 */
[----:B--2---:R2:W-:-:S12]  /*01c0*/  STG.E.STRONG.SYS desc[UR8][R4.64], R3 ;  /* 0x0000000304007986 */ /* 0x0045d8000c115908 */
[----:B------:R-:W-:Y:S05]  /*01d0*/  @!P0 BRA `(.L_x_4) ;  /* 0xfffffffc00e48947 */ /* 0x000fea000383ffff */
[----:B------:R-:W-:Y:S05]  /*01e0*/  BSYNC.RECONVERGENT B1 ;  /* 0x0000000000017941 */ /* 0x000fea0003800200 */
.L_x_3:
[----:B------:R-:W-:Y:S05]  /*01f0*/  BRA `(.L_x_1) ;  /* 0x0000000000287947 */ /* 0x000fea0003800000 */
.L_x_2:
[----:B------:R-:W0:Y:S01]  /*0200*/  LDC.64 R6, c[0x0][0x380] ;  /* 0x0000e000ff067b82 */ /* 0x000e220000000a00 */
[----:B------:R-:W-:-:S07]  /*0210*/  MOV R11, R0 ;  /* 0x00000000000b7202 */ /* 0x000fce0000000f00 */
[----:B------:R-:W1:Y:S02]  /*0220*/  LDC.64 R8, c[0x0][0x388] ;  /* 0x0000e200ff087b82 */ /* 0x000e640000000a00 */
.L_x_5:
[----:B0-2---:R-:W-:-:S06]  /*0230*/  IMAD.WIDE R2, R11, 0x4, R6 ;  /* 0x000000040b027825 */ /* 0x005fcc00078e0206 */
[----:B------:R-:W2:Y:S01]  /*0240*/  LDG.E.STRONG.SYS R3, desc[UR8][R2.64] ;  /* 0x0000000802037981 */ /* 0x000ea2000c1f5900 */
[C---:B-1----:R-:W-:Y:S01]  /*0250*/  IMAD.WIDE R4, R11.reuse, 0x4, R8 ;  /* 0x000000040b047825 */ /* 0x042fe200078e0208 */
[----:B------:R-:W-:-:S04]  /*0260*/  IADD3 R11, PT, PT, R11, UR5, RZ ;  /* 0x000000050b0b7c10 */ /* 0x000fc8000fffe0ff */
[----:B------:R-:W-:Y:S01]  /*0270*/  ISETP.GE.AND P0, PT, R11, UR7, PT ;  /* 0x000000070b007c0c */ /* 0x000fe2000bf06270 */
[----:B--2---:R2:W-:-:S12]  /*0280*/  STG.E.STRONG.SYS desc[UR8][R4.64], R3 ;  /* 0x0000000304007986 */ /* 0x0045d8000c115908 */
[----:B------:R-:W-:Y:S05]  /*0290*/  @!P0 BRA `(.L_x_5) ;  /* 0xfffffffc00e48947 */ /* 0x000fea000383ffff */
.L_x_1:
[----:B------:R-:W-:Y:S05]  /*02a0*/  BSYNC.RECONVERGENT B0 ;  /* 0x0000000000007941 */ /* 0x000fea0003800200 */
.L_x_0:
[----:B------:R-:W0:Y:S01]  /*02b0*/  LDCU UR6, c[0x0][0x390] ;  /* 0x00007200ff0677ac */ /* 0x000e220008000800 */
[----:B------:R-:W-:-:S04]  /*02c0*/  UIADD3 UR4, UPT, UPT, UR4, 0x1, URZ ;  /* 0x0000000104047890 */ /* 0x000fc8000fffe0ff */
[----:B0-----:R-:W-:-:S09]  /*02d0*/  UISETP.NE.AND UP0, UPT, UR4, UR6, UPT ;  /* 0x000000060400728c */ /* 0x001fd2000bf05270 */
[----:B------:R-:W-:Y:S05]  /*02e0*/  BRA.U UP0, `(.L_x_6) ;  /* 0xfffffffd00747547 */ /* 0x000fea000b83ffff */
[----:B------:R-:W-:Y:S05]  /*02f0*/  EXIT ;  /* 0x000000000000794d */ /* 0x000fea0003800000 */
.L_x_7:
[----:B------:R-:W-:-:S00]  /*0300*/  BRA `(.L_x_7) ;  /* 0xfffffffc00fc7947 */ /* 0x000fc0000383ffff */
[----:B------:R-:W-:-:S00]  /*0310*/  NOP ;  /* 0x0000000000007918 */ /* 0x000fc00000000000 */
        /* <DEDUP_REMOVED lines=14> */
.L_x_8:


//--------------------- .nv.shared.reserved.0     --------------------------
	.section	.nv.shared.reserved.0,"aw",@nobits
	.weak		__nv_reservedSMEM_offset_0_alias
	.size		__nv_reservedSMEM_offset_0_alias, 0, 64
	.other		__nv_reservedSMEM_offset_0_alias,@"STO_CUDA_RESERVED_SHARED STV_DEFAULT"
__nv_reservedSMEM_offset_0_alias:
	.zero		0
	.zero		64


//--------------------- .nv.constant0._Z1kIiEvPVT_S2_ii --------------------------
	.section	.nv.constant0._Z1kIiEvPVT_S2_ii,"a",@progbits
	.sectionflags	@""
	.align	4
.nv.constant0._Z1kIiEvPVT_S2_ii:
	.zero		920


//--------------------- SYMBOLS --------------------------

	.type		.nv.reservedSmem.offset0,@object
	.size		.nv.reservedSmem.offset0,0x4
